//
// Generated by NVIDIA NVVM Compiler
//
// Compiler Build ID: CL-36424714
// Cuda compilation tools, release 13.0, V13.0.88
// Based on NVVM 20.0.0
//

.version 9.0
.target sm_100
.address_size 64

	// .globl	_Z18producePartialSumsPKfPfm
.extern .shared .align 16 .b8 s_mem[];

.visible .entry _Z18producePartialSumsPKfPfm(
	.param .u64 .ptr .align 1 _Z18producePartialSumsPKfPfm_param_0,
	.param .u64 .ptr .align 1 _Z18producePartialSumsPKfPfm_param_1,
	.param .u64 _Z18producePartialSumsPKfPfm_param_2
)
{
	.reg .pred 	%p<17>;
	.reg .b32 	%r<35>;
	.reg .b32 	%f<33>;
	.reg .b64 	%rd<15>;

	ld.param.u64 	%rd6, [_Z18producePartialSumsPKfPfm_param_0];
	ld.param.u64 	%rd7, [_Z18producePartialSumsPKfPfm_param_1];
	ld.param.u64 	%rd8, [_Z18producePartialSumsPKfPfm_param_2];
	mov.u32 	%r1, %tid.x;
	mov.u32 	%r2, %ntid.x;
	mov.u32 	%r3, %ctaid.x;
	mad.lo.s32 	%r4, %r3, %r2, %r1;
	cvt.u64.u32 	%rd14, %r4;
	setp.le.u64 	%p1, %rd8, %rd14;
	mov.f32 	%f31, 0f00000000;
	@%p1 bra 	$L__BB0_3;
	mov.u32 	%r5, %nctaid.x;
	mul.lo.s32 	%r6, %r5, %r2;
	cvt.u64.u32 	%rd2, %r6;
	cvta.to.global.u64 	%rd3, %rd6;
	mov.f32 	%f31, 0f00000000;
$L__BB0_2:
	shl.b64 	%rd9, %rd14, 2;
	add.s64 	%rd10, %rd3, %rd9;
	ld.global.f32 	%f10, [%rd10];
	add.f32 	%f31, %f31, %f10;
	add.s64 	%rd14, %rd14, %rd2;
	setp.lt.u64 	%p2, %rd14, %rd8;
	@%p2 bra 	$L__BB0_2;
$L__BB0_3:
	mov.b32 	%r7, %f31;
	shfl.sync.down.b32	%r8|%p3, %r7, 16, 31, -1;
	mov.b32 	%f11, %r8;
	add.f32 	%f12, %f31, %f11;
	mov.b32 	%r9, %f12;
	shfl.sync.down.b32	%r10|%p4, %r9, 8, 31, -1;
	mov.b32 	%f13, %r10;
	add.f32 	%f14, %f12, %f13;
	mov.b32 	%r11, %f14;
	shfl.sync.down.b32	%r12|%p5, %r11, 4, 31, -1;
	mov.b32 	%f15, %r12;
	add.f32 	%f16, %f14, %f15;
	mov.b32 	%r13, %f16;
	shfl.sync.down.b32	%r14|%p6, %r13, 2, 31, -1;
	mov.b32 	%f17, %r14;
	add.f32 	%f18, %f16, %f17;
	mov.b32 	%r15, %f18;
	shfl.sync.down.b32	%r16|%p7, %r15, 1, 31, -1;
	mov.b32 	%f19, %r16;
	add.f32 	%f4, %f18, %f19;
	and.b32  	%r17, %r1, 31;
	setp.ne.s32 	%p8, %r17, 0;
	@%p8 bra 	$L__BB0_5;
	shr.u32 	%r18, %r1, 3;
	mov.u32 	%r19, s_mem;
	add.s32 	%r20, %r19, %r18;
	st.shared.f32 	[%r20], %f4;
$L__BB0_5:
	bar.sync 	0;
	shr.u32 	%r21, %r2, 5;
	setp.ge.u32 	%p9, %r1, %r21;
	mov.f32 	%f32, 0f00000000;
	@%p9 bra 	$L__BB0_7;
	shl.b32 	%r22, %r1, 2;
	mov.u32 	%r23, s_mem;
	add.s32 	%r24, %r23, %r22;
	ld.shared.f32 	%f32, [%r24];
$L__BB0_7:
	setp.gt.u32 	%p10, %r1, 31;
	@%p10 bra 	$L__BB0_10;
	mov.b32 	%r25, %f32;
	shfl.sync.down.b32	%r26|%p11, %r25, 16, 31, -1;
	mov.b32 	%f21, %r26;
	add.f32 	%f22, %f32, %f21;
	mov.b32 	%r27, %f22;
	shfl.sync.down.b32	%r28|%p12, %r27, 8, 31, -1;
	mov.b32 	%f23, %r28;
	add.f32 	%f24, %f22, %f23;
	mov.b32 	%r29, %f24;
	shfl.sync.down.b32	%r30|%p13, %r29, 4, 31, -1;
	mov.b32 	%f25, %r30;
	add.f32 	%f26, %f24, %f25;
	mov.b32 	%r31, %f26;
	shfl.sync.down.b32	%r32|%p14, %r31, 2, 31, -1;
	mov.b32 	%f27, %r32;
	add.f32 	%f28, %f26, %f27;
	mov.b32 	%r33, %f28;
	shfl.sync.down.b32	%r34|%p15, %r33, 1, 31, -1;
	mov.b32 	%f29, %r34;
	add.f32 	%f7, %f28, %f29;
	setp.ne.s32 	%p16, %r1, 0;
	@%p16 bra 	$L__BB0_10;
	cvta.to.global.u64 	%rd11, %rd7;
	mul.wide.u32 	%rd12, %r3, 4;
	add.s64 	%rd13, %rd11, %rd12;
	st.global.f32 	[%rd13], %f7;
$L__BB0_10:
	ret;

}
	// .globl	_Z12atomicReducePKfPfm
.visible .entry _Z12atomicReducePKfPfm(
	.param .u64 .ptr .align 1 _Z12atomicReducePKfPfm_param_0,
	.param .u64 .ptr .align 1 _Z12atomicReducePKfPfm_param_1,
	.param .u64 _Z12atomicReducePKfPfm_param_2
)
{
	.reg .pred 	%p<17>;
	.reg .b32 	%r<35>;
	.reg .b32 	%f<34>;
	.reg .b64 	%rd<13>;

	ld.param.u64 	%rd6, [_Z12atomicReducePKfPfm_param_0];
	ld.param.u64 	%rd7, [_Z12atomicReducePKfPfm_param_1];
	ld.param.u64 	%rd8, [_Z12atomicReducePKfPfm_param_2];
	mov.u32 	%r1, %tid.x;
	mov.u32 	%r2, %ntid.x;
	mov.u32 	%r3, %ctaid.x;
	mad.lo.s32 	%r4, %r3, %r2, %r1;
	cvt.u64.u32 	%rd12, %r4;
	setp.le.u64 	%p1, %rd8, %rd12;
	mov.f32 	%f32, 0f00000000;
	@%p1 bra 	$L__BB1_3;
	mov.u32 	%r5, %nctaid.x;
	mul.lo.s32 	%r6, %r5, %r2;
	cvt.u64.u32 	%rd2, %r6;
	cvta.to.global.u64 	%rd3, %rd6;
	mov.f32 	%f32, 0f00000000;
$L__BB1_2:
	shl.b64 	%rd9, %rd12, 2;
	add.s64 	%rd10, %rd3, %rd9;
	ld.global.f32 	%f10, [%rd10];
	add.f32 	%f32, %f32, %f10;
	add.s64 	%rd12, %rd12, %rd2;
	setp.lt.u64 	%p2, %rd12, %rd8;
	@%p2 bra 	$L__BB1_2;
$L__BB1_3:
	mov.b32 	%r7, %f32;
	shfl.sync.down.b32	%r8|%p3, %r7, 16, 31, -1;
	mov.b32 	%f11, %r8;
	add.f32 	%f12, %f32, %f11;
	mov.b32 	%r9, %f12;
	shfl.sync.down.b32	%r10|%p4, %r9, 8, 31, -1;
	mov.b32 	%f13, %r10;
	add.f32 	%f14, %f12, %f13;
	mov.b32 	%r11, %f14;
	shfl.sync.down.b32	%r12|%p5, %r11, 4, 31, -1;
	mov.b32 	%f15, %r12;
	add.f32 	%f16, %f14, %f15;
	mov.b32 	%r13, %f16;
	shfl.sync.down.b32	%r14|%p6, %r13, 2, 31, -1;
	mov.b32 	%f17, %r14;
	add.f32 	%f18, %f16, %f17;
	mov.b32 	%r15, %f18;
	shfl.sync.down.b32	%r16|%p7, %r15, 1, 31, -1;
	mov.b32 	%f19, %r16;
	add.f32 	%f4, %f18, %f19;
	and.b32  	%r17, %r1, 31;
	setp.ne.s32 	%p8, %r17, 0;
	@%p8 bra 	$L__BB1_5;
	shr.u32 	%r18, %r1, 3;
	mov.u32 	%r19, s_mem;
	add.s32 	%r20, %r19, %r18;
	st.shared.f32 	[%r20], %f4;
$L__BB1_5:
	bar.sync 	0;
	shr.u32 	%r21, %r2, 5;
	setp.ge.u32 	%p9, %r1, %r21;
	mov.f32 	%f33, 0f00000000;
	@%p9 bra 	$L__BB1_7;
	shl.b32 	%r22, %r1, 2;
	mov.u32 	%r23, s_mem;
	add.s32 	%r24, %r23, %r22;
	ld.shared.f32 	%f33, [%r24];
$L__BB1_7:
	setp.gt.u32 	%p10, %r1, 31;
	@%p10 bra 	$L__BB1_10;
	mov.b32 	%r25, %f33;
	shfl.sync.down.b32	%r26|%p11, %r25, 16, 31, -1;
	mov.b32 	%f21, %r26;
	add.f32 	%f22, %f33, %f21;
	mov.b32 	%r27, %f22;
	shfl.sync.down.b32	%r28|%p12, %r27, 8, 31, -1;
	mov.b32 	%f23, %r28;
	add.f32 	%f24, %f22, %f23;
	mov.b32 	%r29, %f24;
	shfl.sync.down.b32	%r30|%p13, %r29, 4, 31, -1;
	mov.b32 	%f25, %r30;
	add.f32 	%f26, %f24, %f25;
	mov.b32 	%r31, %f26;
	shfl.sync.down.b32	%r32|%p14, %r31, 2, 31, -1;
	mov.b32 	%f27, %r32;
	add.f32 	%f28, %f26, %f27;
	mov.b32 	%r33, %f28;
	shfl.sync.down.b32	%r34|%p15, %r33, 1, 31, -1;
	mov.b32 	%f29, %r34;
	add.f32 	%f7, %f28, %f29;
	setp.ne.s32 	%p16, %r1, 0;
	@%p16 bra 	$L__BB1_10;
	cvta.to.global.u64 	%rd11, %rd7;
	atom.global.add.f32 	%f30, [%rd11], %f7;
$L__BB1_10:
	ret;

}


// ===== COMPILED SASS (sm_100) =====

	.target	sm_100

	.elftype	@"ET_EXEC"


//--------------------- .note.nv.tkinfo           --------------------------
	.section	.note.nv.tkinfo,"",@"SHT_NOTE"
	.sectionflags	@"SHF_NOTE_NV_TKINFO"
	.tkinfo
        /*0018*/ 	.word	0x00000002
        /*0030*/ 	.string	""
        /*0030*/ 	.string	"ptxas"
        /*0030*/ 	.string	"Cuda compilation tools, release 13.0, V13.0.88"
        /*0030*/ 	.string	"Build cuda_13.0.r13.0/compiler.36424714_0"
        /*0030*/ 	.string	"-arch sm_100 -m 64 "



//--------------------- .note.nv.cuinfo           --------------------------
	.section	.note.nv.cuinfo,"",@"SHT_NOTE"
	.sectionflags	@"SHF_NOTE_NV_CUINFO"
        /*0018*/ 	.short	0x0002
        /*001a*/ 	.short	0x0064
        /*001c*/ 	.short	0x0082
	.zero		2


//--------------------- .nv.info                  --------------------------
	.section	.nv.info,"",@"SHT_CUDA_INFO"
	.align	4


	//----- nvinfo : EIATTR_REGCOUNT
	.align		4
        /*0000*/ 	.byte	0x04, 0x2f
        /*0002*/ 	.short	(.L_1 - .L_0)
	.align		4
.L_0:
        /*0004*/ 	.word	index@(_Z18producePartialSumsPKfPfm)
        /*0008*/ 	.word	0x0000000e


	//----- nvinfo : EIATTR_FRAME_SIZE
	.align		4
.L_1:
        /*000c*/ 	.byte	0x04, 0x11
        /*000e*/ 	.short	(.L_3 - .L_2)
	.align		4
.L_2:
        /*0010*/ 	.word	index@(_Z18producePartialSumsPKfPfm)
        /*0014*/ 	.word	0x00000000


	//----- nvinfo : EIATTR_REGCOUNT
	.align		4
.L_3:
        /*0018*/ 	.byte	0x04, 0x2f
        /*001a*/ 	.short	(.L_5 - .L_4)
	.align		4
.L_4:
        /*001c*/ 	.word	index@(_Z12atomicReducePKfPfm)
        /*0020*/ 	.word	0x0000000c


	//----- nvinfo : EIATTR_FRAME_SIZE
	.align		4
.L_5:
        /*0024*/ 	.byte	0x04, 0x11
        /*0026*/ 	.short	(.L_7 - .L_6)
	.align		4
.L_6:
        /*0028*/ 	.word	index@(_Z12atomicReducePKfPfm)
        /*002c*/ 	.word	0x00000000


	//----- nvinfo : EIATTR_MIN_STACK_SIZE
	.align		4
.L_7:
        /*0030*/ 	.byte	0x04, 0x12
        /*0032*/ 	.short	(.L_9 - .L_8)
	.align		4
.L_8:
        /*0034*/ 	.word	index@(_Z12atomicReducePKfPfm)
        /*0038*/ 	.word	0x00000000


	//----- nvinfo : EIATTR_MIN_STACK_SIZE
	.align		4
.L_9:
        /*003c*/ 	.byte	0x04, 0x12
        /*003e*/ 	.short	(.L_11 - .L_10)
	.align		4
.L_10:
        /*0040*/ 	.word	index@(_Z18producePartialSumsPKfPfm)
        /*0044*/ 	.word	0x00000000
.L_11:


//--------------------- .nv.compat                --------------------------
	.section	.nv.compat,"",@"SHT_CUDA_COMPAT_INFO"
	.align	4
        /*0000*/ 	.byte	0x02, 0x09, 0x00, 0x00, 0x02, 0x02, 0x01, 0x00, 0x02, 0x05, 0x05, 0x00, 0x03, 0x07, 0x01, 0x01
        /*0010*/ 	.byte	0x02, 0x03, 0x00, 0x00, 0x02, 0x06, 0x01, 0x00, 0x04, 0x0b, 0x08, 0x00, 0x09, 0x00, 0x00, 0x00
        /*0020*/ 	.byte	0x00, 0x00, 0x00, 0x00


//--------------------- .nv.info._Z12atomicReducePKfPfm --------------------------
	.section	.nv.info._Z12atomicReducePKfPfm,"",@"SHT_CUDA_INFO"
	.sectionflags	@""
	.align	4


	//----- nvinfo : EIATTR_CUDA_API_VERSION
	.align		4
        /*0000*/ 	.byte	0x04, 0x37
        /*0002*/ 	.short	(.L_13 - .L_12)
.L_12:
        /*0004*/ 	.word	0x00000082


	//----- nvinfo : EIATTR_KPARAM_INFO
	.align		4
.L_13:
        /*0008*/ 	.byte	0x04, 0x17
        /*000a*/ 	.short	(.L_15 - .L_14)
.L_14:
        /*000c*/ 	.word	0x00000000
        /*0010*/ 	.short	0x0002
        /*0012*/ 	.short	0x0010
        /*0014*/ 	.byte	0x00, 0xf0, 0x21, 0x00


	//----- nvinfo : EIATTR_KPARAM_INFO
	.align		4
.L_15:
        /*0018*/ 	.byte	0x04, 0x17
        /*001a*/ 	.short	(.L_17 - .L_16)
.L_16:
        /*001c*/ 	.word	0x00000000
        /*0020*/ 	.short	0x0001
        /*0022*/ 	.short	0x0008
        /*0024*/ 	.byte	0x00, 0xf5, 0x21, 0x00


	//----- nvinfo : EIATTR_KPARAM_INFO
	.align		4
.L_17:
        /*0028*/ 	.byte	0x04, 0x17
        /*002a*/ 	.short	(.L_19 - .L_18)
.L_18:
        /*002c*/ 	.word	0x00000000
        /*0030*/ 	.short	0x0000
        /*0032*/ 	.short	0x0000
        /*0034*/ 	.byte	0x00, 0xf5, 0x21, 0x00


	//----- nvinfo : EIATTR_SPARSE_MMA_MASK
	.align		4
.L_19:
        /*0038*/ 	.byte	0x03, 0x50
        /*003a*/ 	.short	0x0000


	//----- nvinfo : EIATTR_MAXREG_COUNT
	.align		4
        /*003c*/ 	.byte	0x03, 0x1b
        /*003e*/ 	.short	0x00ff


	//----- nvinfo : EIATTR_NUM_BARRIERS
	.align		4
        /*0040*/ 	.byte	0x02, 0x4c
        /*0042*/ 	.byte	0x01
	.zero		1


	//----- nvinfo : EIATTR_MERCURY_ISA_VERSION
	.align		4
        /*0044*/ 	.byte	0x03, 0x5f
        /*0046*/ 	.short	0x0101


	//----- nvinfo : EIATTR_COOP_GROUP_MASK_REGIDS
	.align		4
        /*0048*/ 	.byte	0x04, 0x29
        /*004a*/ 	.short	(.L_21 - .L_20)


	//   ....[0]....
.L_20:
        /*004c*/ 	.word	0xffffffff


	//   ....[1]....
        /*0050*/ 	.word	0xffffffff


	//   ....[2]....
        /*0054*/ 	.word	0xffffffff


	//   ....[3]....
        /*0058*/ 	.word	0xffffffff


	//   ....[4]....
        /*005c*/ 	.word	0xffffffff


	//   ....[5]....
        /*0060*/ 	.word	0xffffffff


	//   ....[6]....
        /*0064*/ 	.word	0xffffffff


	//   ....[7]....
        /*0068*/ 	.word	0xffffffff


	//   ....[8]....
        /*006c*/ 	.word	0xffffffff


	//   ....[9]....
        /*0070*/ 	.word	0xffffffff


	//----- nvinfo : EIATTR_COOP_GROUP_INSTR_OFFSETS
	.align		4
.L_21:
        /*0074*/ 	.byte	0x04, 0x28
        /*0076*/ 	.short	(.L_23 - .L_22)


	//   ....[0]....
.L_22:
        /*0078*/ 	.word	0x000001c0


	//   ....[1]....
        /*007c*/ 	.word	0x00000240


	//   ....[2]....
        /*0080*/ 	.word	0x00000280


	//   ....[3]....
        /*0084*/ 	.word	0x000002b0


	//   ....[4]....
        /*0088*/ 	.word	0x000002f0


	//   ....[5]....
        /*008c*/ 	.word	0x00000370


	//   ....[6]....
        /*0090*/ 	.word	0x000003a0


	//   ....[7]....
        /*0094*/ 	.word	0x000003c0


	//   ....[8]....
        /*0098*/ 	.word	0x000003e0


	//   ....[9]....
        /*009c*/ 	.word	0x00000400


	//----- nvinfo : EIATTR_VRC_CTA_INIT_COUNT
	.align		4
.L_23:
        /*00a0*/ 	.byte	0x02, 0x4a
	.zero		1
	.zero		1


	//----- nvinfo : EIATTR_EXIT_INSTR_OFFSETS
	.align		4
        /*00a4*/ 	.byte	0x04, 0x1c
        /*00a6*/ 	.short	(.L_25 - .L_24)


	//   ....[0]....
.L_24:
        /*00a8*/ 	.word	0x00000360


	//   ....[1]....
        /*00ac*/ 	.word	0x00000410


	//   ....[2]....
        /*00b0*/ 	.word	0x00000450


	//----- nvinfo : EIATTR_CRS_STACK_SIZE
	.align		4
.L_25:
        /*00b4*/ 	.byte	0x04, 0x1e
        /*00b6*/ 	.short	(.L_27 - .L_26)
.L_26:
        /*00b8*/ 	.word	0x00000000


	//----- nvinfo : EIATTR_CBANK_PARAM_SIZE
	.align		4
.L_27:
        /*00bc*/ 	.byte	0x03, 0x19
        /*00be*/ 	.short	0x0018


	//----- nvinfo : EIATTR_PARAM_CBANK
	.align		4
        /*00c0*/ 	.byte	0x04, 0x0a
        /*00c2*/ 	.short	(.L_29 - .L_28)
	.align		4
.L_28:
        /*00c4*/ 	.word	index@(.nv.constant0._Z12atomicReducePKfPfm)
        /*00c8*/ 	.short	0x0380
        /*00ca*/ 	.short	0x0018


	//----- nvinfo : EIATTR_SW_WAR
	.align		4
.L_29:
        /*00cc*/ 	.byte	0x04, 0x36
        /*00ce*/ 	.short	(.L_31 - .L_30)
.L_30:
        /*00d0*/ 	.word	0x00000008
.L_31:


//--------------------- .nv.info._Z18producePartialSumsPKfPfm --------------------------
	.section	.nv.info._Z18producePartialSumsPKfPfm,"",@"SHT_CUDA_INFO"
	.sectionflags	@""
	.align	4


	//----- nvinfo : EIATTR_CUDA_API_VERSION
	.align		4
        /*0000*/ 	.byte	0x04, 0x37
        /*0002*/ 	.short	(.L_33 - .L_32)
.L_32:
        /*0004*/ 	.word	0x00000082


	//----- nvinfo : EIATTR_KPARAM_INFO
	.align		4
.L_33:
        /*0008*/ 	.byte	0x04, 0x17
        /*000a*/ 	.short	(.L_35 - .L_34)
.L_34:
        /*000c*/ 	.word	0x00000000
        /*0010*/ 	.short	0x0002
        /*0012*/ 	.short	0x0010
        /*0014*/ 	.byte	0x00, 0xf0, 0x21, 0x00


	//----- nvinfo : EIATTR_KPARAM_INFO
	.align		4
.L_35:
        /*0018*/ 	.byte	0x04, 0x17
        /*001a*/ 	.short	(.L_37 - .L_36)
.L_36:
        /*001c*/ 	.word	0x00000000
        /*0020*/ 	.short	0x0001
        /*0022*/ 	.short	0x0008
        /*0024*/ 	.byte	0x00, 0xf5, 0x21, 0x00


	//----- nvinfo : EIATTR_KPARAM_INFO
	.align		4
.L_37:
        /*0028*/ 	.byte	0x04, 0x17
        /*002a*/ 	.short	(.L_39 - .L_38)
.L_38:
        /*002c*/ 	.word	0x00000000
        /*0030*/ 	.short	0x0000
        /*0032*/ 	.short	0x0000
        /*0034*/ 	.byte	0x00, 0xf5, 0x21, 0x00


	//----- nvinfo : EIATTR_SPARSE_MMA_MASK
	.align		4
.L_39:
        /*0038*/ 	.byte	0x03, 0x50
        /*003a*/ 	.short	0x0000


	//----- nvinfo : EIATTR_MAXREG_COUNT
	.align		4
        /*003c*/ 	.byte	0x03, 0x1b
        /*003e*/ 	.short	0x00ff


	//----- nvinfo : EIATTR_NUM_BARRIERS
	.align		4
        /*0040*/ 	.byte	0x02, 0x4c
        /*0042*/ 	.byte	0x01
	.zero		1


	//----- nvinfo : EIATTR_MERCURY_ISA_VERSION
	.align		4
        /*0044*/ 	.byte	0x03, 0x5f
        /*0046*/ 	.short	0x0101


	//----- nvinfo : EIATTR_COOP_GROUP_MASK_REGIDS
	.align		4
        /*0048*/ 	.byte	0x04, 0x29
        /*004a*/ 	.short	(.L_41 - .L_40)


	//   ....[0]....
.L_40:
        /*004c*/ 	.word	0xffffffff


	//   ....[1]....
        /*0050*/ 	.word	0xffffffff


	//   ....[2]....
        /*0054*/ 	.word	0xffffffff


	//   ....[3]....
        /*0058*/ 	.word	0xffffffff


	//   ....[4]....
        /*005c*/ 	.word	0xffffffff


	//   ....[5]....
        /*0060*/ 	.word	0xffffffff


	//   ....[6]....
        /*0064*/ 	.word	0xffffffff


	//   ....[7]....
        /*0068*/ 	.word	0xffffffff


	//   ....[8]....
        /*006c*/ 	.word	0xffffffff


	//   ....[9]....
        /*0070*/ 	.word	0xffffffff


	//----- nvinfo : EIATTR_COOP_GROUP_INSTR_OFFSETS
	.align		4
.L_41:
        /*0074*/ 	.byte	0x04, 0x28
        /*0076*/ 	.short	(.L_43 - .L_42)


	//   ....[0]....
.L_42:
        /*0078*/ 	.word	0x000001c0


	//   ....[1]....
        /*007c*/ 	.word	0x00000240


	//   ....[2]....
        /*0080*/ 	.word	0x00000280


	//   ....[3]....
        /*0084*/ 	.word	0x000002b0


	//   ....[4]....
        /*0088*/ 	.word	0x000002f0


	//   ....[5]....
        /*008c*/ 	.word	0x00000370


	//   ....[6]....
        /*0090*/ 	.word	0x000003a0


	//   ....[7]....
        /*0094*/ 	.word	0x000003c0


	//   ....[8]....
        /*0098*/ 	.word	0x000003e0


	//   ....[9]....
        /*009c*/ 	.word	0x00000400


	//----- nvinfo : EIATTR_VRC_CTA_INIT_COUNT
	.align		4
.L_43:
        /*00a0*/ 	.byte	0x02, 0x4a
	.zero		1
	.zero		1


	//----- nvinfo : EIATTR_EXIT_INSTR_OFFSETS
	.align		4
        /*00a4*/ 	.byte	0x04, 0x1c
        /*00a6*/ 	.short	(.L_45 - .L_44)


	//   ....[0]....
.L_44:
        /*00a8*/ 	.word	0x00000360


	//   ....[1]....
        /*00ac*/ 	.word	0x00000410


	//   ....[2]....
        /*00b0*/ 	.word	0x00000460


	//----- nvinfo : EIATTR_CRS_STACK_SIZE
	.align		4
.L_45:
        /*00b4*/ 	.byte	0x04, 0x1e
        /*00b6*/ 	.short	(.L_47 - .L_46)
.L_46:
        /*00b8*/ 	.word	0x00000000


	//----- nvinfo : EIATTR_CBANK_PARAM_SIZE
	.align		4
.L_47:
        /*00bc*/ 	.byte	0x03, 0x19
        /*00be*/ 	.short	0x0018


	//----- nvinfo : EIATTR_PARAM_CBANK
	.align		4
        /*00c0*/ 	.byte	0x04, 0x0a
        /*00c2*/ 	.short	(.L_49 - .L_48)
	.align		4
.L_48:
        /*00c4*/ 	.word	index@(.nv.constant0._Z18producePartialSumsPKfPfm)
        /*00c8*/ 	.short	0x0380
        /*00ca*/ 	.short	0x0018


	//----- nvinfo : EIATTR_SW_WAR
	.align		4
.L_49:
        /*00cc*/ 	.byte	0x04, 0x36
        /*00ce*/ 	.short	(.L_51 - .L_50)
.L_50:
        /*00d0*/ 	.word	0x00000008
.L_51:


//--------------------- .nv.callgraph             --------------------------
	.section	.nv.callgraph,"",@"SHT_CUDA_CALLGRAPH"
	.align	4
	.sectionentsize	8
	.align		4
        /*0000*/ 	.word	0x00000000
	.align		4
        /*0004*/ 	.word	0xffffffff
	.align		4
        /*0008*/ 	.word	0x00000000
	.align		4
        /*000c*/ 	.word	0xfffffffe
	.align		4
        /*0010*/ 	.word	0x00000000
	.align		4
        /*0014*/ 	.word	0xfffffffd
	.align		4
        /*0018*/ 	.word	0x00000000
	.align		4
        /*001c*/ 	.word	0xfffffffc


//--------------------- .text._Z12atomicReducePKfPfm --------------------------
	.section	.text._Z12atomicReducePKfPfm,"ax",@progbits
	.align	128
        .global         _Z12atomicReducePKfPfm
        .type           _Z12atomicReducePKfPfm,@function
        .size           _Z12atomicReducePKfPfm,(.L_x_8 - _Z12atomicReducePKfPfm)
        .other          _Z12atomicReducePKfPfm,@"STO_CUDA_ENTRY STV_DEFAULT"
_Z12atomicReducePKfPfm:
.text._Z12atomicReducePKfPfm:
[----:B------:R-:W-:Y:S01]  /*0000*/  LDC R1, c[0x0][0x37c] ;  /* 0x0000df00ff017b82 */ /* 0x000fe20000000800 */
[----:B------:R-:W0:Y:S01]  /*0010*/  S2R R0, SR_TID.X ;  /* 0x0000000000007919 */ /* 0x000e220000002100 */
[----:B------:R-:W0:Y:S01]  /*0020*/  LDCU UR5, c[0x0][0x360] ;  /* 0x00006c00ff0577ac */ /* 0x000e220008000800 */
[----:B------:R-:W-:Y:S01]  /*0030*/  BSSY.RECONVERGENT B0, `(.L_x_0) ;  /* 0x0000018000007945 */ /* 0x000fe20003800200 */
[----:B------:R-:W-:Y:S01]  /*0040*/  IMAD.MOV.U32 R4, RZ, RZ, RZ ;  /* 0x000000ffff047224 */ /* 0x000fe200078e00ff */
[----:B------:R-:W0:Y:S01]  /*0050*/  S2R R3, SR_CTAID.X ;  /* 0x0000000000037919 */ /* 0x000e220000002500 */
[----:B------:R-:W1:Y:S01]  /*0060*/  LDCU.64 UR8, c[0x0][0x390] ;  /* 0x00007200ff0877ac */ /* 0x000e620008000a00 */
[----:B------:R-:W2:Y:S01]  /*0070*/  LDCU.64 UR6, c[0x0][0x358] ;  /* 0x00006b00ff0677ac */ /* 0x000ea20008000a00 */
[----:B------:R-:W3:Y:S01]  /*0080*/  LDCU.64 UR10, c[0x0][0x380] ;  /* 0x00007000ff0a77ac */ /* 0x000ee20008000a00 */
[----:B0-----:R-:W-:-:S05]  /*0090*/  IMAD R2, R3, UR5, R0 ;  /* 0x0000000503027c24 */ /* 0x001fca000f8e0200 */
[----:B-1----:R-:W-:-:S04]  /*00a0*/  ISETP.GE.U32.AND P0, PT, R2, UR8, PT ;  /* 0x0000000802007c0c */ /* 0x002fc8000bf06070 */
[----:B------:R-:W-:-:S13]  /*00b0*/  ISETP.GE.U32.AND.EX P0, PT, RZ, UR9, PT, P0 ;  /* 0x00000009ff007c0c */ /* 0x000fda000bf06100 */
[----:B--23--:R-:W-:Y:S05]  /*00c0*/  @P0 BRA `(.L_x_1) ;  /* 0x0000000000380947 */ /* 0x00cfea0003800000 */
[----:B------:R-:W0:Y:S01]  /*00d0*/  LDC R5, c[0x0][0x370] ;  /* 0x0000dc00ff057b82 */ /* 0x000e220000000800 */
[----:B------:R-:W-:Y:S02]  /*00e0*/  HFMA2 R7, -RZ, RZ, 0, 0 ;  /* 0x00000000ff077431 */ /* 0x000fe400000001ff */
[----:B------:R-:W-:Y:S02]  /*00f0*/  IMAD.MOV.U32 R6, RZ, RZ, R2 ;  /* 0x000000ffff067224 */ /* 0x000fe400078e0002 */
[----:B------:R-:W-:Y:S02]  /*0100*/  IMAD.MOV.U32 R4, RZ, RZ, RZ ;  /* 0x000000ffff047224 */ /* 0x000fe400078e00ff */
[----:B0-----:R-:W-:-:S07]  /*0110*/  IMAD R5, R5, UR5, RZ ;  /* 0x0000000505057c24 */ /* 0x001fce000f8e02ff */
.L_x_2:
[----:B------:R-:W-:-:S04]  /*0120*/  LEA R2, P0, R6, UR10, 0x2 ;  /* 0x0000000a06027c11 */ /* 0x000fc8000f8010ff */
[----:B------:R-:W-:-:S06]  /*0130*/  LEA.HI.X R3, R6, UR11, R7, 0x2, P0 ;  /* 0x0000000b06037c11 */ /* 0x000fcc00080f1407 */
[----:B------:R-:W2:Y:S01]  /*0140*/  LDG.E R3, desc[UR6][R2.64] ;  /* 0x0000000602037981 */ /* 0x000ea2000c1e1900 */
[----:B------:R-:W-:-:S04]  /*0150*/  IADD3 R6, P0, PT, R5, R6, RZ ;  /* 0x0000000605067210 */ /* 0x000fc80007f1e0ff */
[----:B------:R-:W-:Y:S02]  /*0160*/  IADD3.X R7, PT, PT, RZ, R7, RZ, P0, !PT ;  /* 0x00000007ff077210 */ /* 0x000fe400007fe4ff */
[----:B------:R-:W-:-:S04]  /*0170*/  ISETP.GE.U32.AND P0, PT, R6, UR8, PT ;  /* 0x0000000806007c0c */ /* 0x000fc8000bf06070 */
[----:B------:R-:W-:Y:S01]  /*0180*/  ISETP.GE.U32.AND.EX P0, PT, R7, UR9, PT, P0 ;  /* 0x0000000907007c0c */ /* 0x000fe2000bf06100 */
[----:B--2---:R-:W-:-:S12]  /*0190*/  FADD R4, R3, R4 ;  /* 0x0000000403047221 */ /* 0x004fd80000000000 */
[----:B------:R-:W-:Y:S05]  /*01a0*/  @!P0 BRA `(.L_x_2) ;  /* 0xfffffffc00dc8947 */ /* 0x000fea000383ffff */
.L_x_1:
[----:B------:R-:W-:Y:S05]  /*01b0*/  BSYNC.RECONVERGENT B0 ;  /* 0x0000000000007941 */ /* 0x000fea0003800200 */
.L_x_0:
[----:B------:R-:W0:Y:S01]  /*01c0*/  SHFL.DOWN PT, R3, R4, 0x10, 0x1f ;  /* 0x0a001f0004037f89 */ /* 0x000e2200000e0000 */
[----:B------:R-:W-:Y:S01]  /*01d0*/  LOP3.LUT P0, RZ, R0, 0x1f, RZ, 0xc0, !PT ;  /* 0x0000001f00ff7812 */ /* 0x000fe2000780c0ff */
[----:B------:R-:W-:-:S06]  /*01e0*/  USHF.R.U32.HI UR4, URZ, 0x5, UR5 ;  /* 0x00000005ff047899 */ /* 0x000fcc0008011605 */
[----:B------:R-:W-:-:S06]  /*01f0*/  ISETP.GE.U32.AND P1, PT, R0, UR4, PT ;  /* 0x0000000400007c0c */ /* 0x000fcc000bf26070 */
[----:B------:R-:W1:Y:S07]  /*0200*/  @!P0 S2R R7, SR_CgaCtaId ;  /* 0x0000000000078919 */ /* 0x000e6e0000008800 */
[----:B------:R-:W2:Y:S01]  /*0210*/  @!P1 S2R R9, SR_CgaCtaId ;  /* 0x0000000000099919 */ /* 0x000ea20000008800 */
[----:B0-----:R-:W-:Y:S01]  /*0220*/  FADD R3, R3, R4 ;  /* 0x0000000403037221 */ /* 0x001fe20000000000 */
[----:B------:R-:W-:-:S04]  /*0230*/  @!P0 MOV R4, 0x400 ;  /* 0x0000040000048802 */ /* 0x000fc80000000f00 */
[----:B------:R-:W0:Y:S01]  /*0240*/  SHFL.DOWN PT, R2, R3, 0x8, 0x1f ;  /* 0x09001f0003027f89 */ /* 0x000e2200000e0000 */
[----:B-1----:R-:W-:-:S04]  /*0250*/  @!P0 LEA R7, R7, R4, 0x18 ;  /* 0x0000000407078211 */ /* 0x002fc800078ec0ff */
[----:B------:R-:W-:Y:S01]  /*0260*/  @!P0 LEA.HI R7, R0, R7, RZ, 0x1d ;  /* 0x0000000700078211 */ /* 0x000fe200078fe8ff */
[----:B0-----:R-:W-:-:S05]  /*0270*/  FADD R2, R3, R2 ;  /* 0x0000000203027221 */ /* 0x001fca0000000000 */
[----:B------:R-:W0:Y:S02]  /*0280*/  SHFL.DOWN PT, R5, R2, 0x4, 0x1f ;  /* 0x08801f0002057f89 */ /* 0x000e2400000e0000 */
[----:B0-----:R-:W-:Y:S01]  /*0290*/  FADD R5, R2, R5 ;  /* 0x0000000502057221 */ /* 0x001fe20000000000 */
[----:B------:R-:W-:-:S04]  /*02a0*/  @!P1 MOV R2, 0x400 ;  /* 0x0000040000029802 */ /* 0x000fc80000000f00 */
[----:B------:R-:W0:Y:S01]  /*02b0*/  SHFL.DOWN PT, R6, R5, 0x2, 0x1f ;  /* 0x08401f0005067f89 */ /* 0x000e2200000e0000 */
[----:B--2---:R-:W-:Y:S01]  /*02c0*/  @!P1 LEA R9, R9, R2, 0x18 ;  /* 0x0000000209099211 */ /* 0x004fe200078ec0ff */
[----:B------:R-:W-:Y:S02]  /*02d0*/  IMAD.MOV.U32 R2, RZ, RZ, RZ ;  /* 0x000000ffff027224 */ /* 0x000fe400078e00ff */
[----:B0-----:R-:W-:-:S05]  /*02e0*/  FADD R6, R5, R6 ;  /* 0x0000000605067221 */ /* 0x001fca0000000000 */
[----:B------:R-:W0:Y:S02]  /*02f0*/  SHFL.DOWN PT, R3, R6, 0x1, 0x1f ;  /* 0x08201f0006037f89 */ /* 0x000e2400000e0000 */
[----:B0-----:R-:W-:Y:S01]  /*0300*/  FADD R4, R6, R3 ;  /* 0x0000000306047221 */ /* 0x001fe20000000000 */
[----:B------:R-:W-:-:S04]  /*0310*/  @!P1 LEA R3, R0, R9, 0x2 ;  /* 0x0000000900039211 */ /* 0x000fc800078e10ff */
[----:B------:R0:W-:Y:S01]  /*0320*/  @!P0 STS [R7], R4 ;  /* 0x0000000407008388 */ /* 0x0001e20000000800 */
[----:B------:R-:W-:Y:S01]  /*0330*/  BAR.SYNC.DEFER_BLOCKING 0x0 ;  /* 0x0000000000007b1d */ /* 0x000fe20000010000 */
[----:B------:R-:W-:-:S05]  /*0340*/  ISETP.GT.U32.AND P0, PT, R0, 0x1f, PT ;  /* 0x0000001f0000780c */ /* 0x000fca0003f04070 */
[----:B------:R0:W1:Y:S08]  /*0350*/  @!P1 LDS R2, [R3] ;  /* 0x0000000003029984 */ /* 0x0000700000000800 */
[----:B0-----:R-:W-:Y:S05]  /*0360*/  @P0 EXIT ;  /* 0x000000000000094d */ /* 0x001fea0003800000 */
[----:B-1----:R-:W0:Y:S01]  /*0370*/  SHFL.DOWN PT, R3, R2, 0x10, 0x1f ;  /* 0x0a001f0002037f89 */ /* 0x002e2200000e0000 */
[----:B------:R-:W-:Y:S01]  /*0380*/  ISETP.NE.AND P0, PT, R0, RZ, PT ;  /* 0x000000ff0000720c */ /* 0x000fe20003f05270 */
[----:B0-----:R-:W-:-:S05]  /*0390*/  FADD R3, R3, R2 ;  /* 0x0000000203037221 */ /* 0x001fca0000000000 */
[----:B------:R-:W0:Y:S02]  /*03a0*/  SHFL.DOWN PT, R4, R3, 0x8, 0x1f ;  /* 0x09001f0003047f89 */ /* 0x000e2400000e0000 */
[----:B0-----:R-:W-:-:S05]  /*03b0*/  FADD R4, R3, R4 ;  /* 0x0000000403047221 */ /* 0x001fca0000000000 */
[----:B------:R-:W0:Y:S02]  /*03c0*/  SHFL.DOWN PT, R5, R4, 0x4, 0x1f ;  /* 0x08801f0004057f89 */ /* 0x000e2400000e0000 */
[----:B0-----:R-:W-:-:S05]  /*03d0*/  FADD R5, R4, R5 ;  /* 0x0000000504057221 */ /* 0x001fca0000000000 */
[----:B------:R-:W0:Y:S02]  /*03e0*/  SHFL.DOWN PT, R6, R5, 0x2, 0x1f ;  /* 0x08401f0005067f89 */ /* 0x000e2400000e0000 */
[----:B0-----:R-:W-:-:S05]  /*03f0*/  FADD R6, R5, R6 ;  /* 0x0000000605067221 */ /* 0x001fca0000000000 */
[----:B------:R0:W1:Y:S01]  /*0400*/  SHFL.DOWN PT, R7, R6, 0x1, 0x1f ;  /* 0x08201f0006077f89 */ /* 0x00006200000e0000 */
[----:B------:R-:W-:Y:S05]  /*0410*/  @P0 EXIT ;  /* 0x000000000000094d */ /* 0x000fea0003800000 */
[----:B------:R-:W2:Y:S01]  /*0420*/  LDC.64 R2, c[0x0][0x388] ;  /* 0x0000e200ff027b82 */ /* 0x000ea20000000a00 */
[----:B-1----:R-:W-:-:S05]  /*0430*/  FADD R7, R6, R7 ;  /* 0x0000000706077221 */ /* 0x002fca0000000000 */
[----:B--2---:R-:W-:Y:S01]  /*0440*/  REDG.E.ADD.F32.FTZ.RN.STRONG.GPU desc[UR6][R2.64], R7 ;  /* 0x00000007020079a6 */ /* 0x004fe2000c12f306 */
[----:B------:R-:W-:Y:S05]  /*0450*/  EXIT ;  /* 0x000000000000794d */ /* 0x000fea0003800000 */
.L_x_3:
[----:B------:R-:W-:-:S00]  /*0460*/  BRA `(.L_x_3) ;  /* 0xfffffffc00fc7947 */ /* 0x000fc0000383ffff */
[----:B------:R-:W-:-:S00]  /*0470*/  NOP ;  /* 0x0000000000007918 */ /* 0x000fc00000000000 */
        /* <DEDUP_REMOVED lines=8> */
.L_x_8:


//--------------------- .text._Z18producePartialSumsPKfPfm --------------------------
	.section	.text._Z18producePartialSumsPKfPfm,"ax",@progbits
	.align	128
        .global         _Z18producePartialSumsPKfPfm
        .type           _Z18producePartialSumsPKfPfm,@function
        .size           _Z18producePartialSumsPKfPfm,(.L_x_9 - _Z18producePartialSumsPKfPfm)
        .other          _Z18producePartialSumsPKfPfm,@"STO_CUDA_ENTRY STV_DEFAULT"
_Z18producePartialSumsPKfPfm:
.text._Z18producePartialSumsPKfPfm:
        /* <DEDUP_REMOVED lines=14> */
[----:B------:R-:W-:Y:S01]  /*00e0*/  HFMA2 R6, -RZ, RZ, 0, 0 ;  /* 0x00000000ff067431 */ /* 0x000fe200000001ff */
[----:B------:R-:W-:Y:S01]  /*00f0*/  MOV R7, R2 ;  /* 0x0000000200077202 */ /* 0x000fe20000000f00 */
[----:B------:R-:W-:Y:S02]  /*0100*/  IMAD.MOV.U32 R8, RZ, RZ, RZ ;  /* 0x000000ffff087224 */ /* 0x000fe400078e00ff */
[----:B0-----:R-:W-:-:S07]  /*0110*/  IMAD R2, R4, UR5, RZ ;  /* 0x0000000504027c24 */ /* 0x001fce000f8e02ff */
.L_x_6:
[----:B------:R-:W-:-:S04]  /*0120*/  LEA R4, P0, R7, UR10, 0x2 ;  /* 0x0000000a07047c11 */ /* 0x000fc8000f8010ff */
[----:B------:R-:W-:-:S06]  /*0130*/  LEA.HI.X R5, R7, UR11, R8, 0x2, P0 ;  /* 0x0000000b07057c11 */ /* 0x000fcc00080f1408 */
[----:B------:R-:W2:Y:S01]  /*0140*/  LDG.E R5, desc[UR6][R4.64] ;  /* 0x0000000604057981 */ /* 0x000ea2000c1e1900 */
[----:B------:R-:W-:-:S05]  /*0150*/  IADD3 R7, P0, PT, R2, R7, RZ ;  /* 0x0000000702077210 */ /* 0x000fca0007f1e0ff */
[----:B------:R-:W-:Y:S01]  /*0160*/  IMAD.X R8, RZ, RZ, R8, P0 ;  /* 0x000000ffff087224 */ /* 0x000fe200000e0608 */
[----:B------:R-:W-:-:S04]  /*0170*/  ISETP.GE.U32.AND P0, PT, R7, UR8, PT ;  /* 0x0000000807007c0c */ /* 0x000fc8000bf06070 */
[----:B------:R-:W-:Y:S01]  /*0180*/  ISETP.GE.U32.AND.EX P0, PT, R8, UR9, PT, P0 ;  /* 0x0000000908007c0c */ /* 0x000fe2000bf06100 */
[----:B--2---:R-:W-:-:S12]  /*0190*/  FADD R6, R5, R6 ;  /* 0x0000000605067221 */ /* 0x004fd80000000000 */
[----:B------:R-:W-:Y:S05]  /*01a0*/  @!P0 BRA `(.L_x_6) ;  /* 0xfffffffc00dc8947 */ /* 0x000fea000383ffff */
.L_x_5:
[----:B------:R-:W-:Y:S05]  /*01b0*/  BSYNC.RECONVERGENT B0 ;  /* 0x0000000000007941 */ /* 0x000fea0003800200 */
.L_x_4:
        /* <DEDUP_REMOVED lines=16> */
[----:B--2---:R-:W-:Y:S02]  /*02c0*/  @!P1 LEA R8, R11, R2, 0x18 ;  /* 0x000000020b089211 */ /* 0x004fe400078ec0ff */
[----:B------:R-:W-:Y:S01]  /*02d0*/  MOV R2, RZ ;  /* 0x000000ff00027202 */ /* 0x000fe20000000f00 */
[----:B0-----:R-:W-:-:S05]  /*02e0*/  FADD R4, R7, R4 ;  /* 0x0000000407047221 */ /* 0x001fca0000000000 */
[----:B------:R-:W0:Y:S02]  /*02f0*/  SHFL.DOWN PT, R5, R4, 0x1, 0x1f ;  /* 0x08201f0004057f89 */ /* 0x000e2400000e0000 */
[----:B0-----:R-:W-:Y:S01]  /*0300*/  FADD R7, R4, R5 ;  /* 0x0000000504077221 */ /* 0x001fe20000000000 */
[----:B------:R-:W-:-:S04]  /*0310*/  @!P1 IMAD R5, R3, 0x4, R8 ;  /* 0x0000000403059824 */ /* 0x000fc800078e0208 */
        /* <DEDUP_REMOVED lines=17> */
[----:B-1----:R-:W-:Y:S01]  /*0430*/  FADD R9, R6, R9 ;  /* 0x0000000906097221 */ /* 0x002fe20000000000 */
[----:B--2---:R-:W-:-:S05]  /*0440*/  IMAD.WIDE.U32 R2, R0, 0x4, R2 ;  /* 0x0000000400027825 */ /* 0x004fca00078e0002 */
[----:B------:R-:W-:Y:S01]  /*0450*/  STG.E desc[UR6][R2.64], R9 ;  /* 0x0000000902007986 */ /* 0x000fe2000c101906 */
[----:B------:R-:W-:Y:S05]  /*0460*/  EXIT ;  /* 0x000000000000794d */ /* 0x000fea0003800000 */
.L_x_7:
        /* <DEDUP_REMOVED lines=9> */
.L_x_9:


//--------------------- .nv.shared._Z12atomicReducePKfPfm --------------------------
	.section	.nv.shared._Z12atomicReducePKfPfm,"aw",@nobits
	.sectionflags	@""
	.align	16
	.zero		1024


//--------------------- .nv.shared.reserved.0     --------------------------
	.section	.nv.shared.reserved.0,"aw",@nobits
	.weak		__nv_reservedSMEM_offset_0_alias
	.size		__nv_reservedSMEM_offset_0_alias, 0, 64
	.other		__nv_reservedSMEM_offset_0_alias,@"STO_CUDA_RESERVED_SHARED STV_DEFAULT"
__nv_reservedSMEM_offset_0_alias:
	.zero		0
	.zero		64


//--------------------- .nv.shared._Z18producePartialSumsPKfPfm --------------------------
	.section	.nv.shared._Z18producePartialSumsPKfPfm,"aw",@nobits
	.sectionflags	@""
	.align	16
	.zero		1024


//--------------------- .nv.constant0._Z12atomicReducePKfPfm --------------------------
	.section	.nv.constant0._Z12atomicReducePKfPfm,"a",@progbits
	.sectionflags	@""
	.align	4
.nv.constant0._Z12atomicReducePKfPfm:
	.zero		920


//--------------------- .nv.constant0._Z18producePartialSumsPKfPfm --------------------------
	.section	.nv.constant0._Z18producePartialSumsPKfPfm,"a",@progbits
	.sectionflags	@""
	.align	4
.nv.constant0._Z18producePartialSumsPKfPfm:
	.zero		920


//--------------------- SYMBOLS --------------------------

	.type		.nv.reservedSmem.offset0,@object
	.size		.nv.reservedSmem.offset0,0x4
	.type		.nv.reservedSmem.cap,@object
	.size		.nv.reservedSmem.cap,0x4
